	.headerflags	@"EF_CUDA_TEXMODE_UNIFIED EF_CUDA_64BIT_ADDRESS EF_CUDA_ACCELERATORS EF_CUDA_SM90 EF_CUDA_VIRTUAL_SM(EF_CUDA_SM90)"
	.elftype	@"ET_EXEC"


//--------------------- .nv.info                  --------------------------
	.section	.nv.info,"",@"SHT_CUDA_INFO"
	.align	4


	//----- nvinfo : EIATTR_REGCOUNT
	.align		4
        /*0000*/ 	.byte	0x04, 0x2f
        /*0002*/ 	.short	(.L_1 - .L_0)
	.align		4
.L_0:
        /*0004*/ 	.word	index@(triton_poi_fused_mul_sigmoid_8)
        /*0008*/ 	.word	0x00000028


	//----- nvinfo : EIATTR_MIN_STACK_SIZE
	.align		4
.L_1:
        /*000c*/ 	.byte	0x04, 0x12
        /*000e*/ 	.short	(.L_3 - .L_2)
	.align		4
.L_2:
        /*0010*/ 	.word	index@(triton_poi_fused_mul_sigmoid_8)
        /*0014*/ 	.word	0x00000000


	//----- nvinfo : EIATTR_FRAME_SIZE
	.align		4
.L_3:
        /*0018*/ 	.byte	0x04, 0x11
        /*001a*/ 	.short	(.L_5 - .L_4)
	.align		4
.L_4:
        /*001c*/ 	.word	index@(triton_poi_fused_mul_sigmoid_8)
        /*0020*/ 	.word	0x00000000


	//----- nvinfo : EIATTR_MIN_STACK_SIZE
	.align		4
.L_5:
        /*0024*/ 	.byte	0x04, 0x12
        /*0026*/ 	.short	(.L_7 - .L_6)
	.align		4
.L_6:
        /*0028*/ 	.word	index@(triton_poi_fused_mul_sigmoid_8)
        /*002c*/ 	.word	0x00000000
.L_7:


//--------------------- .nv.info.triton_poi_fused_mul_sigmoid_8 --------------------------
	.section	.nv.info.triton_poi_fused_mul_sigmoid_8,"",@"SHT_CUDA_INFO"
	.sectionflags	@""
	.align	4


	//----- nvinfo : EIATTR_CUDA_API_VERSION
	.align		4
        /*0000*/ 	.byte	0x04, 0x37
        /*0002*/ 	.short	(.L_9 - .L_8)
.L_8:
        /*0004*/ 	.word	0x0000007c


	//----- nvinfo : EIATTR_KPARAM_INFO
	.align		4
.L_9:
        /*0008*/ 	.byte	0x04, 0x17
        /*000a*/ 	.short	(.L_11 - .L_10)
.L_10:
        /*000c*/ 	.word	0x00000000
        /*0010*/ 	.short	0x0004
        /*0012*/ 	.short	0x001c
        /*0014*/ 	.byte	0x00, 0xf0, 0x11, 0x00


	//----- nvinfo : EIATTR_KPARAM_INFO
	.align		4
.L_11:
        /*0018*/ 	.byte	0x04, 0x17
        /*001a*/ 	.short	(.L_13 - .L_12)
.L_12:
        /*001c*/ 	.word	0x00000000
        /*0020*/ 	.short	0x0003
        /*0022*/ 	.short	0x0018
        /*0024*/ 	.byte	0x00, 0xf0, 0x11, 0x00


	//----- nvinfo : EIATTR_KPARAM_INFO
	.align		4
.L_13:
        /*0028*/ 	.byte	0x04, 0x17
        /*002a*/ 	.short	(.L_15 - .L_14)
.L_14:
        /*002c*/ 	.word	0x00000000
        /*0030*/ 	.short	0x0002
        /*0032*/ 	.short	0x0010
        /*0034*/ 	.byte	0x00, 0xf4, 0x21, 0x00


	//----- nvinfo : EIATTR_KPARAM_INFO
	.align		4
.L_15:
        /*0038*/ 	.byte	0x04, 0x17
        /*003a*/ 	.short	(.L_17 - .L_16)
.L_16:
        /*003c*/ 	.word	0x00000000
        /*0040*/ 	.short	0x0001
        /*0042*/ 	.short	0x0008
        /*0044*/ 	.byte	0x00, 0xf4, 0x21, 0x00


	//----- nvinfo : EIATTR_KPARAM_INFO
	.align		4
.L_17:
        /*0048*/ 	.byte	0x04, 0x17
        /*004a*/ 	.short	(.L_19 - .L_18)
.L_18:
        /*004c*/ 	.word	0x00000000
        /*0050*/ 	.short	0x0000
        /*0052*/ 	.short	0x0000
        /*0054*/ 	.byte	0x00, 0xf4, 0x21, 0x00


	//----- nvinfo : EIATTR_SPARSE_MMA_MASK
	.align		4
.L_19:
        /*0058*/ 	.byte	0x03, 0x50
        /*005a*/ 	.short	0x0000


	//----- nvinfo : EIATTR_MAXREG_COUNT
	.align		4
        /*005c*/ 	.byte	0x03, 0x1b
        /*005e*/ 	.short	0x00ff


	//----- nvinfo : EIATTR_EXIT_INSTR_OFFSETS
	.align		4
        /*0060*/ 	.byte	0x04, 0x1c
        /*0062*/ 	.short	(.L_21 - .L_20)


	//   ....[0]....
.L_20:
        /*0064*/ 	.word	0x00001940


	//----- nvinfo : EIATTR_REQNTID
	.align		4
.L_21:
        /*0068*/ 	.byte	0x04, 0x10
        /*006a*/ 	.short	(.L_23 - .L_22)
.L_22:
        /*006c*/ 	.word	0x00000100
        /*0070*/ 	.word	0x00000001
        /*0074*/ 	.word	0x00000001


	//----- nvinfo : EIATTR_CBANK_PARAM_SIZE
	.align		4
.L_23:
        /*0078*/ 	.byte	0x03, 0x19
        /*007a*/ 	.short	0x0020


	//----- nvinfo : EIATTR_PARAM_CBANK
	.align		4
        /*007c*/ 	.byte	0x04, 0x0a
        /*007e*/ 	.short	(.L_25 - .L_24)
	.align		4
.L_24:
        /*0080*/ 	.word	index@(.nv.constant0.triton_poi_fused_mul_sigmoid_8)
        /*0084*/ 	.short	0x0210
        /*0086*/ 	.short	0x0020


	//----- nvinfo : EIATTR_SW_WAR
	.align		4
.L_25:
        /*0088*/ 	.byte	0x04, 0x36
        /*008a*/ 	.short	(.L_27 - .L_26)
.L_26:
        /*008c*/ 	.word	0x00000008
.L_27:


//--------------------- .nv.callgraph             --------------------------
	.section	.nv.callgraph,"",@"SHT_CUDA_CALLGRAPH"
	.align	4
	.sectionentsize	8
	.align		4
        /*0000*/ 	.word	0x00000000
	.align		4
        /*0004*/ 	.word	0xffffffff
	.align		4
        /*0008*/ 	.word	0x00000000
	.align		4
        /*000c*/ 	.word	0xfffffffe
	.align		4
        /*0010*/ 	.word	0x00000000
	.align		4
        /*0014*/ 	.word	0xfffffffd
	.align		4
        /*0018*/ 	.word	0x00000000
	.align		4
        /*001c*/ 	.word	0xfffffffc


//--------------------- .text.triton_poi_fused_mul_sigmoid_8 --------------------------
	.section	.text.triton_poi_fused_mul_sigmoid_8,"ax",@progbits
	.sectionflags	@"SHF_BARRIERS=1"
	.align	128
        .global         triton_poi_fused_mul_sigmoid_8
        .type           triton_poi_fused_mul_sigmoid_8,@function
        .size           triton_poi_fused_mul_sigmoid_8,(.L_x_1 - triton_poi_fused_mul_sigmoid_8)
        .other          triton_poi_fused_mul_sigmoid_8,@"STO_CUDA_ENTRY STV_DEFAULT"
triton_poi_fused_mul_sigmoid_8:
.text.triton_poi_fused_mul_sigmoid_8:
[----:B------:R-:W-:Y:S01]  /*0000*/  LDC R1, c[0x0][0x28] ;  /* 0x00000a00ff017b82 */ /* 0x000fe20000000800 */
[----:B------:R-:W1:Y:S07]  /*0010*/  S2R R2, SR_TID.X ;  /* 0x0000000000027919 */ /* 0x000e6e0000002100 */
[----:B------:R-:W2:Y:S01]  /*0020*/  LDC.64 R20, c[0x0][0x210] ;  /* 0x00008400ff147b82 */ /* 0x000ea20000000a00 */
[----:B------:R-:W-:Y:S01]  /*0030*/  ULDC.64 UR6, c[0x0][0x208] ;  /* 0x0000820000067ab9 */ /* 0x000fe20000000a00 */
[----:B------:R-:W3:Y:S01]  /*0040*/  S2R R0, SR_CTAID.Y ;  /* 0x0000000000007919 */ /* 0x000ee20000002600 */
[----:B------:R-:W4:Y:S01]  /*0050*/  S2R R17, SR_CTAID.X ;  /* 0x0000000000117919 */ /* 0x000f220000002500 */
[----:B-1----:R-:W-:-:S02]  /*0060*/  SHF.R.U32.HI R18, RZ, 0x4, R2 ;  /* 0x00000004ff127819 */ /* 0x002fc40000011602 */
[----:B------:R-:W-:Y:S02]  /*0070*/  SHF.L.U32 R34, R2, 0x2, RZ ;  /* 0x0000000202227819 */ /* 0x000fe400000006ff */
[----:B---3--:R-:W-:Y:S02]  /*0080*/  SHF.L.U32 R19, R0, 0x6, RZ ;  /* 0x0000000600137819 */ /* 0x008fe400000006ff */
[----:B------:R-:W-:Y:S02]  /*0090*/  SHF.R.S32.HI R16, RZ, 0x19, R0 ;  /* 0x00000019ff107819 */ /* 0x000fe40000011400 */
[----:B------:R-:W-:Y:S02]  /*00a0*/  SGXT.U32 R18, R18, 0x4 ;  /* 0x000000041212781a */ /* 0x000fe40000000000 */
[----:B------:R-:W-:Y:S02]  /*00b0*/  SGXT R16, R16, 0x1 ;  /* 0x000000011010781a */ /* 0x000fe40000000200 */
[----:B------:R-:W-:-:S02]  /*00c0*/  LOP3.LUT R33, R19, R18, RZ, 0xfc, !PT ;  /* 0x0000001213217212 */ /* 0x000fc400078efcff */
[----:B----4-:R-:W-:Y:S02]  /*00d0*/  SHF.L.U32 R17, R17, 0x6, RZ ;  /* 0x0000000611117819 */ /* 0x010fe400000006ff */
[----:B------:R-:W-:-:S04]  /*00e0*/  LEA.HI R0, R16, R33, RZ, 0x9 ;  /* 0x0000002110007211 */ /* 0x000fc800078f48ff */
[----:B------:R-:W-:Y:S02]  /*00f0*/  SHF.L.U32 R3, R0, 0x3, RZ ;  /* 0x0000000300037819 */ /* 0x000fe400000006ff */
[----:B------:R-:W-:Y:S02]  /*0100*/  LOP3.LUT R0, R17, 0x3c, R34, 0xf8, !PT ;  /* 0x0000003c11007812 */ /* 0x000fe400078ef822 */
[----:B------:R-:W-:-:S04]  /*0110*/  LOP3.LUT R3, R3, 0xfffff000, RZ, 0xc0, !PT ;  /* 0xfffff00003037812 */ /* 0x000fc800078ec0ff */
[----:B------:R-:W-:-:S05]  /*0120*/  IADD3 R3, R0, R3, RZ ;  /* 0x0000000300037210 */ /* 0x000fca0007ffe0ff */
[----:B--2---:R-:W-:-:S06]  /*0130*/  IMAD.WIDE R4, R3, 0x4, R20 ;  /* 0x0000000403047825 */ /* 0x004fcc00078e0214 */
[----:B------:R-:W2:Y:S01]  /*0140*/  LDG.E.EL.128 R4, desc[UR6][R4.64] ;  /* 0x0000000604047981 */ /* 0x000ea2000c2e1d00 */
[----:B------:R-:W-:-:S04]  /*0150*/  LOP3.LUT R3, R19, 0x10, R18, 0xfe, !PT ;  /* 0x0000001013037812 */ /* 0x000fc800078efe12 */
[----:B------:R-:W-:-:S05]  /*0160*/  LEA.HI R8, R16, R3, RZ, 0x9 ;  /* 0x0000000310087211 */ /* 0x000fca00078f48ff */
[----:B------:R-:W-:-:S05]  /*0170*/  IMAD.SHL.U32 R8, R8, 0x8, RZ ;  /* 0x0000000808087824 */ /* 0x000fca00078e00ff */
[----:B------:R-:W-:-:S04]  /*0180*/  LOP3.LUT R9, R8, 0xfffff000, RZ, 0xc0, !PT ;  /* 0xfffff00008097812 */ /* 0x000fc800078ec0ff */
[----:B------:R-:W-:-:S05]  /*0190*/  IADD3 R9, R0, R9, RZ ;  /* 0x0000000900097210 */ /* 0x000fca0007ffe0ff */
[----:B------:R-:W-:Y:S01]  /*01a0*/  IMAD.WIDE R8, R9, 0x4, R20 ;  /* 0x0000000409087825 */ /* 0x000fe200078e0214 */
[----:B------:R-:W-:-:S05]  /*01b0*/  LOP3.LUT R29, R19, 0x20, R18, 0xfe, !PT ;  /* 0x00000020131d7812 */ /* 0x000fca00078efe12 */
[----:B------:R-:W3:Y:S01]  /*01c0*/  LDG.E.EL.128 R8, desc[UR6][R8.64] ;  /* 0x0000000608087981 */ /* 0x000ee2000c2e1d00 */
[----:B------:R-:W-:-:S04]  /*01d0*/  LEA.HI R12, R16, R29, RZ, 0x9 ;  /* 0x0000001d100c7211 */ /* 0x000fc800078f48ff */
[----:B------:R-:W-:-:S04]  /*01e0*/  SHF.L.U32 R12, R12, 0x3, RZ ;  /* 0x000000030c0c7819 */ /* 0x000fc800000006ff */
[----:B------:R-:W-:-:S04]  /*01f0*/  LOP3.LUT R13, R12, 0xfffff000, RZ, 0xc0, !PT ;  /* 0xfffff0000c0d7812 */ /* 0x000fc800078ec0ff */
[----:B------:R-:W-:-:S05]  /*0200*/  IADD3 R13, R0, R13, RZ ;  /* 0x0000000d000d7210 */ /* 0x000fca0007ffe0ff */
[----:B------:R-:W-:-:S06]  /*0210*/  IMAD.WIDE R12, R13, 0x4, R20 ;  /* 0x000000040d0c7825 */ /* 0x000fcc00078e0214 */
[----:B------:R-:W4:Y:S01]  /*0220*/  LDG.E.EL.128 R12, desc[UR6][R12.64] ;  /* 0x000000060c0c7981 */ /* 0x000f22000c2e1d00 */
[----:B------:R-:W-:-:S04]  /*0230*/  LOP3.LUT R31, R19, 0x30, R18, 0xfe, !PT ;  /* 0x00000030131f7812 */ /* 0x000fc800078efe12 */
[----:B------:R-:W-:-:S04]  /*0240*/  LEA.HI R22, R16, R31, RZ, 0x9 ;  /* 0x0000001f10167211 */ /* 0x000fc800078f48ff */
[----:B------:R-:W-:-:S04]  /*0250*/  SHF.L.U32 R22, R22, 0x3, RZ ;  /* 0x0000000316167819 */ /* 0x000fc800000006ff */
[----:B------:R-:W-:-:S05]  /*0260*/  LOP3.LUT R23, R22, 0xfffff000, RZ, 0xc0, !PT ;  /* 0xfffff00016177812 */ /* 0x000fca00078ec0ff */
[----:B------:R-:W-:-:S04]  /*0270*/  IMAD.IADD R23, R0, 0x1, R23 ;  /* 0x0000000100177824 */ /* 0x000fc800078e0217 */
[----:B------:R-:W-:-:S06]  /*0280*/  IMAD.WIDE R20, R23, 0x4, R20 ;  /* 0x0000000417147825 */ /* 0x000fcc00078e0214 */
[----:B------:R-:W5:Y:S01]  /*0290*/  LDG.E.EL.128 R20, desc[UR6][R20.64] ;  /* 0x0000000614147981 */ /* 0x000f62000c2e1d00 */
[----:B------:R-:W-:Y:S01]  /*02a0*/  HFMA2.MMA R27, -RZ, RZ, 1.625, 0 ;  /* 0x3e800000ff1b7435 */ /* 0x000fe200000001ff */
[----:B------:R-:W1:Y:S01]  /*02b0*/  S2UR UR5, SR_CgaCtaId ;  /* 0x00000000000579c3 */ /* 0x000e620000008800 */
[----:B------:R-:W-:Y:S01]  /*02c0*/  LOP3.LUT R19, R19, 0x3c, R34, 0xf8, !PT ;  /* 0x0000003c13137812 */ /* 0x000fe200078ef822 */
[----:B------:R-:W-:-:S03]  /*02d0*/  UMOV UR4, 0x400 ;  /* 0x0000040000047882 */ /* 0x000fc60000000000 */
[----:B------:R-:W-:Y:S01]  /*02e0*/  LEA.HI R16, R16, R19, RZ, 0x9 ;  /* 0x0000001310107211 */ /* 0x000fe200078f48ff */
[----:B-1----:R-:W-:Y:S01]  /*02f0*/  UPRMT UR4, UR5, 0x654, UR4 ;  /* 0x0000065405047896 */ /* 0x002fe20008000004 */
[----:B--2---:R-:W-:Y:S01]  /*0300*/  FADD R4, RZ, -R4 ;  /* 0x80000004ff047221 */ /* 0x004fe20000000000 */
[----:B------:R-:W-:Y:S01]  /*0310*/  FADD R6, RZ, -R6 ;  /* 0x80000006ff067221 */ /* 0x000fe20000000000 */
[----:B------:R-:W-:Y:S01]  /*0320*/  FADD R5, RZ, -R5 ;  /* 0x80000005ff057221 */ /* 0x000fe20000000000 */
[----:B------:R-:W-:Y:S01]  /*0330*/  FADD R7, RZ, -R7 ;  /* 0x80000007ff077221 */ /* 0x000fe20000000000 */
[----:B------:R-:W-:Y:S01]  /*0340*/  FMUL R4, R4, 1.4426950216293334961 ;  /* 0x3fb8aa3b04047820 */ /* 0x000fe20000400000 */
[----:B------:R-:W-:Y:S01]  /*0350*/  FMUL R25, R6, 1.4426950216293334961 ;  /* 0x3fb8aa3b06197820 */ /* 0x000fe20000400000 */
[----:B------:R-:W-:Y:S01]  /*0360*/  FMUL R24, R5, 1.4426950216293334961 ;  /* 0x3fb8aa3b05187820 */ /* 0x000fe20000400000 */
[----:B------:R-:W-:Y:S02]  /*0370*/  FMUL R26, R7, 1.4426950216293334961 ;  /* 0x3fb8aa3b071a7820 */ /* 0x000fe40000400000 */
[----:B------:R-:W-:-:S02]  /*0380*/  FSETP.GEU.AND P0, PT, R4, -126, PT ;  /* 0xc2fc00000400780b */ /* 0x000fc40003f0e000 */
[----:B------:R-:W-:Y:S02]  /*0390*/  FSETP.GEU.AND P2, PT, R25, -126, PT ;  /* 0xc2fc00001900780b */ /* 0x000fe40003f4e000 */
[----:B------:R-:W-:Y:S02]  /*03a0*/  FSETP.GEU.AND P1, PT, R24, -126, PT ;  /* 0xc2fc00001800780b */ /* 0x000fe40003f2e000 */
[----:B------:R-:W-:-:S07]  /*03b0*/  FSETP.GEU.AND P3, PT, R26, -126, PT ;  /* 0xc2fc00001a00780b */ /* 0x000fce0003f6e000 */
[----:B------:R-:W-:Y:S02]  /*03c0*/  @!P0 FMUL R4, R4, 0.5 ;  /* 0x3f00000004048820 */ /* 0x000fe40000400000 */
[----:B------:R-:W-:Y:S02]  /*03d0*/  @!P2 FMUL R25, R25, 0.5 ;  /* 0x3f0000001919a820 */ /* 0x000fe40000400000 */
[----:B------:R-:W1:Y:S01]  /*03e0*/  MUFU.EX2 R5, R4 ;  /* 0x0000000400057308 */ /* 0x000e620000000800 */
[----:B------:R-:W-:Y:S01]  /*03f0*/  @!P1 FMUL R24, R24, 0.5 ;  /* 0x3f00000018189820 */ /* 0x000fe20000400000 */
[----:B------:R-:W-:Y:S01]  /*0400*/  @!P3 FMUL R26, R26, 0.5 ;  /* 0x3f0000001a1ab820 */ /* 0x000fe20000400000 */
[----:B---3--:R-:W-:Y:S01]  /*0410*/  FADD R8, RZ, -R8 ;  /* 0x80000008ff087221 */ /* 0x008fe20000000000 */
[----:B------:R-:W-:Y:S01]  /*0420*/  FADD R9, RZ, -R9 ;  /* 0x80000009ff097221 */ /* 0x000fe20000000000 */
[----:B------:R-:W-:Y:S01]  /*0430*/  FADD R10, RZ, -R10 ;  /* 0x8000000aff0a7221 */ /* 0x000fe20000000000 */
[----:B------:R-:W-:-:S02]  /*0440*/  FADD R11, RZ, -R11 ;  /* 0x8000000bff0b7221 */ /* 0x000fc40000000000 */
[----:B------:R-:W2:Y:S01]  /*0450*/  MUFU.EX2 R7, R25 ;  /* 0x0000001900077308 */ /* 0x000ea20000000800 */
[----:B-1----:R-:W-:-:S07]  /*0460*/  @!P0 FMUL R5, R5, R5 ;  /* 0x0000000505058220 */ /* 0x002fce0000400000 */
[----:B------:R1:W3:Y:S01]  /*0470*/  MUFU.EX2 R6, R24 ;  /* 0x0000001800067308 */ /* 0x0002e20000000800 */
[----:B------:R-:W-:Y:S01]  /*0480*/  FADD R5, R5, 1 ;  /* 0x3f80000005057421 */ /* 0x000fe20000000000 */
[----:B--2---:R-:W-:-:S04]  /*0490*/  @!P2 FMUL R7, R7, R7 ;  /* 0x000000070707a220 */ /* 0x004fc80000400000 */
[----:B------:R-:W-:Y:S02]  /*04a0*/  FSETP.GT.AND P0, PT, R5, 8.50705917302346158658e+37, PT ;  /* 0x7e8000000500780b */ /* 0x000fe40003f04000 */
[----:B------:R2:W2:Y:S01]  /*04b0*/  MUFU.EX2 R4, R26 ;  /* 0x0000001a00047308 */ /* 0x0004a20000000800 */
[----:B------:R-:W-:Y:S01]  /*04c0*/  FADD R7, R7, 1 ;  /* 0x3f80000007077421 */ /* 0x000fe20000000000 */
[----:B-1----:R-:W-:Y:S01]  /*04d0*/  FSEL R24, R27, 1, P0 ;  /* 0x3f8000001b187808 */ /* 0x002fe20000000000 */
[----:B----4-:R-:W-:Y:S01]  /*04e0*/  FADD R12, RZ, -R12 ;  /* 0x8000000cff0c7221 */ /* 0x010fe20000000000 */
[----:B------:R-:W-:Y:S01]  /*04f0*/  FADD R13, RZ, -R13 ;  /* 0x8000000dff0d7221 */ /* 0x000fe20000000000 */
[----:B---3--:R-:W-:Y:S01]  /*0500*/  @!P1 FMUL R6, R6, R6 ;  /* 0x0000000606069220 */ /* 0x008fe20000400000 */
[----:B------:R-:W-:Y:S01]  /*0510*/  FSETP.GT.AND P2, PT, R7, 8.50705917302346158658e+37, PT ;  /* 0x7e8000000700780b */ /* 0x000fe20003f44000 */
[----:B------:R-:W-:Y:S01]  /*0520*/  FADD R14, RZ, -R14 ;  /* 0x8000000eff0e7221 */ /* 0x000fe20000000000 */
[----:B--2---:R-:W-:Y:S01]  /*0530*/  SHF.L.U32 R26, R2, 0x8, RZ ;  /* 0x00000008021a7819 */ /* 0x004fe200000006ff */
[----:B------:R-:W-:Y:S01]  /*0540*/  FADD R6, R6, 1 ;  /* 0x3f80000006067421 */ /* 0x000fe20000000000 */
[----:B------:R-:W-:Y:S01]  /*0550*/  SHF.L.U32 R2, R16, 0xc, RZ ;  /* 0x0000000c10027819 */ /* 0x000fe200000006ff */
[----:B------:R-:W-:Y:S01]  /*0560*/  @P0 FMUL R5, R5, 0.25 ;  /* 0x3e80000005050820 */ /* 0x000fe20000400000 */
[----:B------:R-:W-:Y:S01]  /*0570*/  LOP3.LUT R26, R26, 0xf00, RZ, 0xc0, !PT ;  /* 0x00000f001a1a7812 */ /* 0x000fe200078ec0ff */
[----:B------:R-:W-:Y:S01]  /*0580*/  FMUL R14, R14, 1.4426950216293334961 ;  /* 0x3fb8aa3b0e0e7820 */ /* 0x000fe20000400000 */
[----:B0-----:R-:W-:Y:S01]  /*0590*/  @!P3 FMUL R4, R4, R4 ;  /* 0x000000040404b220 */ /* 0x001fe20000400000 */
[----:B------:R-:W-:Y:S01]  /*05a0*/  FSETP.GT.AND P1, PT, R6, 8.50705917302346158658e+37, PT ;  /* 0x7e8000000600780b */ /* 0x000fe20003f24000 */
[----:B------:R-:W-:Y:S01]  /*05b0*/  FADD R15, RZ, -R15 ;  /* 0x8000000fff0f7221 */ /* 0x000fe20000000000 */
[----:B------:R-:W0:Y:S01]  /*05c0*/  MUFU.RCP R5, R5 ;  /* 0x0000000500057308 */ /* 0x000e220000001000 */
[----:B------:R-:W-:Y:S01]  /*05d0*/  FADD R4, R4, 1 ;  /* 0x3f80000004047421 */ /* 0x000fe20000000000 */
[----:B------:R-:W-:Y:S01]  /*05e0*/  @P2 FMUL R7, R7, 0.25 ;  /* 0x3e80000007072820 */ /* 0x000fe20000400000 */
[----:B------:R-:W-:-:S02]  /*05f0*/  FSEL R35, R27, 1, P1 ;  /* 0x3f8000001b237808 */ /* 0x000fc40000800000 */
[----:B------:R-:W-:Y:S02]  /*0600*/  LOP3.LUT R25, R26, 0x40, RZ, 0xfc, !PT ;  /* 0x000000401a197812 */ /* 0x000fe400078efcff */
[----:B------:R-:W-:Y:S01]  /*0610*/  FSETP.GT.AND P0, PT, R4, 8.50705917302346158658e+37, PT ;  /* 0x7e8000000400780b */ /* 0x000fe20003f04000 */
[----:B------:R-:W1:Y:S01]  /*0620*/  MUFU.RCP R37, R7 ;  /* 0x0000000700257308 */ /* 0x000e620000001000 */
[----:B------:R-:W-:Y:S02]  /*0630*/  LOP3.LUT R16, R16, 0xfffffe00, RZ, 0xc0, !PT ;  /* 0xfffffe0010107812 */ /* 0x000fe400078ec0ff */
[----:B------:R-:W-:Y:S01]  /*0640*/  @P1 FMUL R6, R6, 0.25 ;  /* 0x3e80000006061820 */ /* 0x000fe20000400000 */
[----:B------:R-:W-:Y:S01]  /*0650*/  LOP3.LUT R2, R2, 0xffe00000, RZ, 0xc0, !PT ;  /* 0xffe0000002027812 */ /* 0x000fe200078ec0ff */
[----:B-----5:R-:W-:Y:S01]  /*0660*/  FADD R20, RZ, -R20 ;  /* 0x80000014ff147221 */ /* 0x020fe20000000000 */
[----:B------:R-:W-:Y:S01]  /*0670*/  SHF.R.U32.HI R25, RZ, 0x6, R25 ;  /* 0x00000006ff197819 */ /* 0x000fe20000011619 */
[----:B0-----:R-:W-:Y:S01]  /*0680*/  FMUL R28, R5, R24 ;  /* 0x00000018051c7220 */ /* 0x001fe20000400000 */
[----:B------:R-:W-:Y:S01]  /*0690*/  FSEL R24, R27, 1, P2 ;  /* 0x3f8000001b187808 */ /* 0x000fe20001000000 */
[----:B------:R-:W0:Y:S01]  /*06a0*/  MUFU.RCP R6, R6 ;  /* 0x0000000600067308 */ /* 0x000e220000001000 */
[----:B------:R-:W-:Y:S01]  /*06b0*/  LOP3.LUT R5, R26, 0x80, RZ, 0xfc, !PT ;  /* 0x000000801a057812 */ /* 0x000fe200078efcff */
[----:B------:R-:W-:Y:S01]  /*06c0*/  FMUL R20, R20, 1.4426950216293334961 ;  /* 0x3fb8aa3b14147820 */ /* 0x000fe20000400000 */
[----:B------:R-:W-:Y:S01]  /*06d0*/  @P0 FMUL R4, R4, 0.25 ;  /* 0x3e80000004040820 */ /* 0x000fe20000400000 */
[----:B------:R-:W-:Y:S01]  /*06e0*/  IADD3 R16, R2, R19, -R16 ;  /* 0x0000001302107210 */ /* 0x000fe20007ffe810 */
[----:B-1----:R-:W-:Y:S01]  /*06f0*/  FMUL R37, R37, R24 ;  /* 0x0000001825257220 */ /* 0x002fe20000400000 */
[----:B------:R-:W-:Y:S01]  /*0700*/  SHF.R.U32.HI R24, RZ, 0x6, R5 ;  /* 0x00000006ff187819 */ /* 0x000fe20000011605 */
[----:B------:R-:W-:-:S02]  /*0710*/  FMUL R5, R8, 1.4426950216293334961 ;  /* 0x3fb8aa3b08057820 */ /* 0x000fc40000400000 */
[----:B------:R-:W1:Y:S01]  /*0720*/  MUFU.RCP R4, R4 ;  /* 0x0000000400047308 */ /* 0x000e620000001000 */
[----:B------:R-:W-:Y:S01]  /*0730*/  LOP3.LUT R2, R26, R18, RZ, 0xfc, !PT ;  /* 0x000000121a027212 */ /* 0x000fe200078efcff */
[----:B------:R-:W-:Y:S01]  /*0740*/  FMUL R8, R11, 1.4426950216293334961 ;  /* 0x3fb8aa3b0b087820 */ /* 0x000fe20000400000 */
[----:B------:R-:W-:Y:S01]  /*0750*/  LEA R7, R25, UR4, 0x4 ;  /* 0x0000000419077c11 */ /* 0x000fe2000f8e20ff */
[----:B------:R-:W-:Y:S01]  /*0760*/  FMUL R11, R12, 1.4426950216293334961 ;  /* 0x3fb8aa3b0c0b7820 */ /* 0x000fe20000400000 */
[----:B------:R-:W-:Y:S01]  /*0770*/  FSETP.GEU.AND P1, PT, R5, -126, PT ;  /* 0xc2fc00000500780b */ /* 0x000fe20003f2e000 */
[----:B0-----:R-:W-:Y:S01]  /*0780*/  FMUL R35, R6, R35 ;  /* 0x0000002306237220 */ /* 0x001fe20000400000 */
[----:B------:R-:W-:Y:S01]  /*0790*/  FMUL R6, R9, 1.4426950216293334961 ;  /* 0x3fb8aa3b09067820 */ /* 0x000fe20000400000 */
[----:B------:R-:W-:Y:S01]  /*07a0*/  FSEL R9, R27, 1, P0 ;  /* 0x3f8000001b097808 */ /* 0x000fe20000000000 */
[----:B------:R-:W-:Y:S02]  /*07b0*/  IMAD R32, R2, 0x4, R7 ;  /* 0x0000000402207824 */ /* 0x000fe400078e0207 */
[----:B------:R-:W-:Y:S01]  /*07c0*/  FMUL R7, R10, 1.4426950216293334961 ;  /* 0x3fb8aa3b0a077820 */ /* 0x000fe20000400000 */
[----:B------:R-:W-:Y:S01]  /*07d0*/  FMUL R12, R13, 1.4426950216293334961 ;  /* 0x3fb8aa3b0d0c7820 */ /* 0x000fe20000400000 */
[----:B------:R-:W-:-:S02]  /*07e0*/  FSETP.GEU.AND P3, PT, R6, -126, PT ;  /* 0xc2fc00000600780b */ /* 0x000fc40003f6e000 */
[----:B------:R-:W-:Y:S01]  /*07f0*/  FSETP.GEU.AND P6, PT, R8, -126, PT ;  /* 0xc2fc00000800780b */ /* 0x000fe20003fce000 */
[----:B-1----:R-:W-:Y:S01]  /*0800*/  FMUL R10, R4, R9 ;  /* 0x00000009040a7220 */ /* 0x002fe20000400000 */
[----:B------:R-:W-:Y:S01]  /*0810*/  FSETP.GEU.AND P5, PT, R7, -126, PT ;  /* 0xc2fc00000700780b */ /* 0x000fe20003fae000 */
[----:B------:R-:W-:Y:S01]  /*0820*/  @!P1 FMUL R5, R5, 0.5 ;  /* 0x3f00000005059820 */ /* 0x000fe20000400000 */
[----:B------:R-:W-:Y:S02]  /*0830*/  LEA.HI R19, R26, UR4, RZ, 0x1e ;  /* 0x000000041a137c11 */ /* 0x000fe4000f8ff0ff */
[----:B------:R-:W-:Y:S01]  /*0840*/  FSETP.GEU.AND P0, PT, R11, -126, PT ;  /* 0xc2fc00000b00780b */ /* 0x000fe20003f0e000 */
[----:B------:R-:W0:Y:S01]  /*0850*/  MUFU.EX2 R9, R5 ;  /* 0x0000000500097308 */ /* 0x000e220000000800 */
[----:B------:R-:W-:-:S03]  /*0860*/  LEA R19, R2, R19, 0x2 ;  /* 0x0000001302137211 */ /* 0x000fc600078e10ff */
[----:B------:R-:W-:Y:S01]  /*0870*/  @!P3 FMUL R6, R6, 0.5 ;  /* 0x3f0000000606b820 */ /* 0x000fe20000400000 */
[----:B------:R-:W-:Y:S01]  /*0880*/  FSETP.GEU.AND P2, PT, R14, -126, PT ;  /* 0xc2fc00000e00780b */ /* 0x000fe20003f4e000 */
[----:B------:R-:W-:Y:S01]  /*0890*/  @!P6 FMUL R8, R8, 0.5 ;  /* 0x3f0000000808e820 */ /* 0x000fe20000400000 */
[----:B------:R1:W-:Y:S01]  /*08a0*/  STS [R19], R28 ;  /* 0x0000001c13007388 */ /* 0x0003e20000000800 */
[----:B------:R-:W-:Y:S01]  /*08b0*/  @!P5 FMUL R7, R7, 0.5 ;  /* 0x3f0000000707d820 */ /* 0x000fe20000400000 */
[----:B------:R2:W3:Y:S01]  /*08c0*/  MUFU.EX2 R4, R6 ;  /* 0x0000000600047308 */ /* 0x0004e20000000800 */
[----:B------:R-:W-:Y:S01]  /*08d0*/  LEA R30, R24, UR4, 0x4 ;  /* 0x00000004181e7c11 */ /* 0x000fe2000f8e20ff */
[----:B------:R4:W-:Y:S01]  /*08e0*/  STS [R32+0x100], R35 ;  /* 0x0001002320007388 */ /* 0x0009e20000000800 */
[----:B------:R-:W-:Y:S02]  /*08f0*/  @!P0 FMUL R11, R11, 0.5 ;  /* 0x3f0000000b0b8820 */ /* 0x000fe40000400000 */
[----:B------:R-:W-:Y:S01]  /*0900*/  LEA R30, R2, R30, 0x2 ;  /* 0x0000001e021e7211 */ /* 0x000fe200078e10ff */
[----:B0-----:R-:W-:Y:S01]  /*0910*/  @!P1 FMUL R9, R9, R9 ;  /* 0x0000000909099220 */ /* 0x001fe20000400000 */
[----:B------:R-:W-:Y:S01]  /*0920*/  FSETP.GEU.AND P1, PT, R12, -126, PT ;  /* 0xc2fc00000c00780b */ /* 0x000fe20003f2e000 */
[----:B------:R-:W0:Y:S01]  /*0930*/  MUFU.EX2 R5, R7 ;  /* 0x0000000700057308 */ /* 0x000e220000000800 */
[----:B-1----:R-:W-:Y:S01]  /*0940*/  LOP3.LUT R28, R26, 0xc0, RZ, 0xfc, !PT ;  /* 0x000000c01a1c7812 */ /* 0x002fe200078efcff */
[----:B------:R-:W-:Y:S01]  /*0950*/  FADD R9, R9, 1 ;  /* 0x3f80000009097421 */ /* 0x000fe20000000000 */
[----:B--2---:R-:W-:Y:S01]  /*0960*/  FMUL R6, R15, 1.4426950216293334961 ;  /* 0x3fb8aa3b0f067820 */ /* 0x004fe20000400000 */
[----:B------:R-:W-:Y:S01]  /*0970*/  @!P2 FMUL R14, R14, 0.5 ;  /* 0x3f0000000e0ea820 */ /* 0x000fe20000400000 */
[----:B------:R-:W-:Y:S01]  /*0980*/  SHF.R.U32.HI R28, RZ, 0x6, R28 ;  /* 0x00000006ff1c7819 */ /* 0x000fe2000001161c */
[----:B---3--:R-:W-:Y:S01]  /*0990*/  @!P3 FMUL R4, R4, R4 ;  /* 0x000000040404b220 */ /* 0x008fe20000400000 */
[----:B------:R-:W-:Y:S01]  /*09a0*/  FSETP.GT.AND P4, PT, R9, 8.50705917302346158658e+37, PT ;  /* 0x7e8000000900780b */ /* 0x000fe20003f84000 */
[----:B------:R-:W1:Y:S01]  /*09b0*/  MUFU.EX2 R8, R8 ;  /* 0x0000000800087308 */ /* 0x000e620000000800 */
[----:B----4-:R-:W-:Y:S01]  /*09c0*/  LEA R35, R28, UR4, 0x4 ;  /* 0x000000041c237c11 */ /* 0x010fe2000f8e20ff */
[----:B------:R-:W-:Y:S01]  /*09d0*/  FADD R15, R4, 1 ;  /* 0x3f800000040f7421 */ /* 0x000fe20000000000 */
[----:B------:R2:W-:Y:S01]  /*09e0*/  STS [R30+0x200], R37 ;  /* 0x000200251e007388 */ /* 0x0005e20000000800 */
[----:B------:R-:W-:Y:S01]  /*09f0*/  @!P1 FMUL R12, R12, 0.5 ;  /* 0x3f0000000c0c9820 */ /* 0x000fe20000400000 */
[----:B------:R-:W-:Y:S01]  /*0a00*/  LEA R35, R2, R35, 0x2 ;  /* 0x0000002302237211 */ /* 0x000fe200078e10ff */
[----:B0-----:R-:W-:-:S02]  /*0a10*/  @!P5 FMUL R5, R5, R5 ;  /* 0x000000050505d220 */ /* 0x001fc40000400000 */
[----:B------:R-:W0:Y:S01]  /*0a20*/  MUFU.EX2 R11, R11 ;  /* 0x0000000b000b7308 */ /* 0x000e220000000800 */
[----:B------:R-:W-:Y:S01]  /*0a30*/  FSETP.GT.AND P5, PT, R15, 8.50705917302346158658e+37, PT ;  /* 0x7e8000000f00780b */ /* 0x000fe20003fa4000 */
[----:B------:R3:W-:Y:S01]  /*0a40*/  STS [R35+0x300], R10 ;  /* 0x0003000a23007388 */ /* 0x0007e20000000800 */
[----:B------:R-:W-:Y:S01]  /*0a50*/  FADD R13, R5, 1 ;  /* 0x3f800000050d7421 */ /* 0x000fe20000000000 */
[----:B------:R-:W-:Y:S01]  /*0a60*/  @P4 FMUL R9, R9, 0.25 ;  /* 0x3e80000009094820 */ /* 0x000fe20000400000 */
[----:B------:R-:W-:Y:S01]  /*0a70*/  FSETP.GEU.AND P3, PT, R6, -126, PT ;  /* 0xc2fc00000600780b */ /* 0x000fe20003f6e000 */
[----:B--2---:R-:W2:Y:S01]  /*0a80*/  LDC.64 R36, c[0x0][0x218] ;  /* 0x00008600ff247b82 */ /* 0x004ea20000000a00 */
[----:B-1----:R-:W-:Y:S01]  /*0a90*/  @!P6 FMUL R8, R8, R8 ;  /* 0x000000080808e220 */ /* 0x002fe20000400000 */
[----:B------:R-:W1:Y:S01]  /*0aa0*/  MUFU.EX2 R12, R12 ;  /* 0x0000000c000c7308 */ /* 0x000e620000000800 */
[----:B------:R-:W-:Y:S02]  /*0ab0*/  FSETP.GT.AND P6, PT, R13, 8.50705917302346158658e+37, PT ;  /* 0x7e8000000d00780b */ /* 0x000fe40003fc4000 */
[----:B------:R-:W-:Y:S01]  /*0ac0*/  FADD R8, R8, 1 ;  /* 0x3f80000008087421 */ /* 0x000fe20000000000 */
[----:B---3--:R-:W-:-:S02]  /*0ad0*/  FSEL R10, R27, 1, P4 ;  /* 0x3f8000001b0a7808 */ /* 0x008fc40002000000 */
[----:B------:R-:W-:Y:S01]  /*0ae0*/  FSETP.GEU.AND P4, PT, R20, -126, PT ;  /* 0xc2fc00001400780b */ /* 0x000fe20003f8e000 */
[----:B------:R-:W-:Y:S01]  /*0af0*/  @P5 FMUL R15, R15, 0.25 ;  /* 0x3e8000000f0f5820 */ /* 0x000fe20000400000 */
[----:B------:R-:W3:Y:S01]  /*0b00*/  MUFU.EX2 R7, R14 ;  /* 0x0000000e00077308 */ /* 0x000ee20000000800 */
[----:B0-----:R-:W-:Y:S01]  /*0b10*/  @!P0 FMUL R11, R11, R11 ;  /* 0x0000000b0b0b8220 */ /* 0x001fe20000400000 */
[----:B------:R-:W-:Y:S01]  /*0b20*/  FSETP.GT.AND P0, PT, R8, 8.50705917302346158658e+37, PT ;  /* 0x7e8000000800780b */ /* 0x000fe20003f04000 */
[----:B------:R-:W-:Y:S02]  /*0b30*/  @!P3 FMUL R6, R6, 0.5 ;  /* 0x3f0000000606b820 */ /* 0x000fe40000400000 */
[----:B------:R-:W-:Y:S01]  /*0b40*/  FADD R11, R11, 1 ;  /* 0x3f8000000b0b7421 */ /* 0x000fe20000000000 */
[----:B------:R-:W-:Y:S01]  /*0b50*/  @P6 FMUL R13, R13, 0.25 ;  /* 0x3e8000000d0d6820 */ /* 0x000fe20000400000 */
[----:B-1----:R-:W-:Y:S01]  /*0b60*/  @!P1 FMUL R12, R12, R12 ;  /* 0x0000000c0c0c9220 */ /* 0x002fe20000400000 */
[----:B------:R-:W0:Y:S02]  /*0b70*/  MUFU.RCP R9, R9 ;  /* 0x0000000900097308 */ /* 0x000e240000001000 */
[----:B------:R-:W-:Y:S01]  /*0b80*/  FSETP.GT.AND P1, PT, R11, 8.50705917302346158658e+37, PT ;  /* 0x7e8000000b00780b */ /* 0x000fe20003f24000 */
[----:B------:R-:W-:Y:S01]  /*0b90*/  FADD R5, R12, 1 ;  /* 0x3f8000000c057421 */ /* 0x000fe20000000000 */
[----:B------:R-:W-:Y:S01]  /*0ba0*/  @!P4 FMUL R20, R20, 0.5 ;  /* 0x3f0000001414c820 */ /* 0x000fe20000400000 */
[----:B------:R-:W-:Y:S01]  /*0bb0*/  FSEL R12, R27, 1, P6 ;  /* 0x3f8000001b0c7808 */ /* 0x000fe20003000000 */
[----:B---3--:R-:W-:-:S02]  /*0bc0*/  @!P2 FMUL R7, R7, R7 ;  /* 0x000000070707a220 */ /* 0x008fc40000400000 */
[----:B------:R-:W-:Y:S01]  /*0bd0*/  FSETP.GT.AND P2, PT, R5, 8.50705917302346158658e+37, PT ;  /* 0x7e8000000500780b */ /* 0x000fe20003f44000 */
[----:B------:R-:W1:Y:S01]  /*0be0*/  MUFU.RCP R14, R15 ;  /* 0x0000000f000e7308 */ /* 0x000e620000001000 */
[----:B------:R-:W-:Y:S01]  /*0bf0*/  @P0 FMUL R8, R8, 0.25 ;  /* 0x3e80000008080820 */ /* 0x000fe20000400000 */
[----:B0-----:R-:W-:Y:S01]  /*0c00*/  FMUL R10, R9, R10 ;  /* 0x0000000a090a7220 */ /* 0x001fe20000400000 */
[----:B------:R-:W-:-:S05]  /*0c10*/  FSEL R9, R27, 1, P5 ;  /* 0x3f8000001b097808 */ /* 0x000fca0002800000 */
[----:B------:R-:W0:Y:S01]  /*0c20*/  MUFU.EX2 R4, R20 ;  /* 0x0000001400047308 */ /* 0x000e220000000800 */
[----:B------:R-:W-:Y:S01]  /*0c30*/  @P1 FMUL R11, R11, 0.25 ;  /* 0x3e8000000b0b1820 */ /* 0x000fe20000400000 */
[----:B------:R3:W-:Y:S02]  /*0c40*/  STS [R19+0x40], R10 ;  /* 0x0000400a13007388 */ /* 0x0007e40000000800 */
[----:B------:R-:W-:Y:S01]  /*0c50*/  @P2 FMUL R5, R5, 0.25 ;  /* 0x3e80000005052820 */ /* 0x000fe20000400000 */
[----:B-1----:R-:W-:-:S03]  /*0c60*/  FMUL R15, R14, R9 ;  /* 0x000000090e0f7220 */ /* 0x002fc60000400000 */
[----:B------:R-:W1:Y:S01]  /*0c70*/  MUFU.EX2 R6, R6 ;  /* 0x0000000600067308 */ /* 0x000e620000000800 */
[----:B------:R-:W-:Y:S01]  /*0c80*/  FADD R9, R7, 1 ;  /* 0x3f80000007097421 */ /* 0x000fe20000000000 */
[----:B------:R-:W-:Y:S01]  /*0c90*/  FSEL R14, R27, 1, P1 ;  /* 0x3f8000001b0e7808 */ /* 0x000fe20000800000 */
[----:B------:R-:W-:Y:S03]  /*0ca0*/  STS [R32+0x140], R15 ;  /* 0x0001400f20007388 */ /* 0x000fe60000000800 */
[----:B------:R-:W-:Y:S01]  /*0cb0*/  FSETP.GT.AND P5, PT, R9, 8.50705917302346158658e+37, PT ;  /* 0x7e8000000900780b */ /* 0x000fe20003fa4000 */
[----:B0-----:R-:W-:Y:S01]  /*0cc0*/  @!P4 FMUL R4, R4, R4 ;  /* 0x000000040404c220 */ /* 0x001fe20000400000 */
[----:B------:R-:W0:Y:S02]  /*0cd0*/  MUFU.RCP R13, R13 ;  /* 0x0000000d000d7308 */ /* 0x000e240000001000 */
[C---:B------:R-:W-:Y:S01]  /*0ce0*/  FSEL R20, R27.reuse, 1, P5 ;  /* 0x3f8000001b147808 */ /* 0x040fe20002800000 */
[----:B---3--:R-:W-:Y:S01]  /*0cf0*/  FADD R10, R4, 1 ;  /* 0x3f800000040a7421 */ /* 0x008fe20000000000 */
[----:B------:R-:W-:Y:S01]  /*0d00*/  FSEL R4, R27, 1, P2 ;  /* 0x3f8000001b047808 */ /* 0x000fe20001000000 */
[----:B-1----:R-:W-:-:S03]  /*0d10*/  @!P3 FMUL R6, R6, R6 ;  /* 0x000000060606b220 */ /* 0x002fc60000400000 */
[----:B------:R-:W1:Y:S01]  /*0d20*/  MUFU.RCP R5, R5 ;  /* 0x0000000500057308 */ /* 0x000e620000001000 */
[----:B------:R-:W-:Y:S02]  /*0d30*/  FSETP.GT.AND P1, PT, R10, 8.50705917302346158658e+37, PT ;  /* 0x7e8000000a00780b */ /* 0x000fe40003f24000 */
[----:B------:R-:W-:Y:S01]  /*0d40*/  @P5 FMUL R9, R9, 0.25 ;  /* 0x3e80000009095820 */ /* 0x000fe20000400000 */
[----:B0-----:R-:W-:-:S04]  /*0d50*/  FMUL R13, R13, R12 ;  /* 0x0000000c0d0d7220 */ /* 0x001fc80000400000 */
[----:B------:R-:W0:Y:S01]  /*0d60*/  MUFU.RCP R8, R8 ;  /* 0x0000000800087308 */ /* 0x000e220000001000 */
[----:B------:R-:W-:Y:S01]  /*0d70*/  FADD R12, R6, 1 ;  /* 0x3f800000060c7421 */ /* 0x000fe20000000000 */
[----:B------:R-:W-:Y:S01]  /*0d80*/  FSEL R6, R27, 1, P0 ;  /* 0x3f8000001b067808 */ /* 0x000fe20000000000 */
[----:B------:R1:W-:Y:S03]  /*0d90*/  STS [R30+0x240], R13 ;  /* 0x0002400d1e007388 */ /* 0x0003e60000000800 */
[----:B------:R-:W-:Y:S01]  /*0da0*/  FSETP.GT.AND P0, PT, R12, 8.50705917302346158658e+37, PT ;  /* 0x7e8000000c00780b */ /* 0x000fe20003f04000 */
[----:B------:R-:W-:Y:S01]  /*0db0*/  @P1 FMUL R10, R10, 0.25 ;  /* 0x3e8000000a0a1820 */ /* 0x000fe20000400000 */
[----:B------:R3:W4:Y:S01]  /*0dc0*/  MUFU.RCP R7, R11 ;  /* 0x0000000b00077308 */ /* 0x0007220000001000 */
[----:B-1----:R-:W-:Y:S01]  /*0dd0*/  FMUL R13, R5, R4 ;  /* 0x00000004050d7220 */ /* 0x002fe20000400000 */
[----:B0-----:R-:W-:-:S06]  /*0de0*/  FMUL R6, R8, R6 ;  /* 0x0000000608067220 */ /* 0x001fcc0000400000 */
[----:B------:R-:W0:Y:S01]  /*0df0*/  MUFU.RCP R9, R9 ;  /* 0x0000000900097308 */ /* 0x000e220000001000 */
[----:B---3--:R-:W-:Y:S02]  /*0e00*/  LOP3.LUT R11, R17, 0x10, R18, 0xfe, !PT ;  /* 0x00000010110b7812 */ /* 0x008fe400078efe12 */
[----:B------:R-:W-:Y:S01]  /*0e10*/  @P0 FMUL R12, R12, 0.25 ;  /* 0x3e8000000c0c0820 */ /* 0x000fe20000400000 */
[----:B------:R1:W-:Y:S01]  /*0e20*/  STS [R35+0x340], R6 ;  /* 0x0003400623007388 */ /* 0x0003e20000000800 */
[----:B------:R-:W-:Y:S01]  /*0e30*/  LEA R11, R11, R16, 0x9 ;  /* 0x000000100b0b7211 */ /* 0x000fe200078e48ff */
[----:B----4-:R-:W-:Y:S02]  /*0e40*/  FMUL R14, R7, R14 ;  /* 0x0000000e070e7220 */ /* 0x010fe40000400000 */
[----:B------:R-:W3:Y:S02]  /*0e50*/  MUFU.RCP R8, R12 ;  /* 0x0000000c00087308 */ /* 0x000ee40000001000 */
[----:B--2---:R-:W-:Y:S01]  /*0e60*/  IMAD.WIDE R4, R11, 0x4, R36 ;  /* 0x000000040b047825 */ /* 0x004fe200078e0224 */
[----:B------:R-:W-:-:S03]  /*0e70*/  FSEL R15, R27, 1, P0 ;  /* 0x3f8000001b0f7808 */ /* 0x000fc60000000000 */
[----:B------:R-:W-:Y:S01]  /*0e80*/  FADD R21, RZ, -R21 ;  /* 0x80000015ff157221 */ /* 0x000fe20000000000 */
[----:B------:R-:W-:Y:S01]  /*0e90*/  STS [R19+0x80], R14 ;  /* 0x0000800e13007388 */ /* 0x000fe20000000800 */
[----:B0-----:R-:W-:-:S03]  /*0ea0*/  FMUL R11, R9, R20 ;  /* 0x00000014090b7220 */ /* 0x001fc60000400000 */
[----:B-1----:R-:W2:Y:S01]  /*0eb0*/  LDG.E.EL.128 R4, desc[UR6][R4.64] ;  /* 0x0000000604047981 */ /* 0x002ea2000c2e1d00 */
[----:B------:R-:W0:Y:S01]  /*0ec0*/  MUFU.RCP R10, R10 ;  /* 0x0000000a000a7308 */ /* 0x000e220000001000 */
[----:B------:R-:W-:Y:S01]  /*0ed0*/  LOP3.LUT R9, R17, 0x20, R18, 0xfe, !PT ;  /* 0x0000002011097812 */ /* 0x000fe200078efe12 */
[----:B------:R-:W-:Y:S01]  /*0ee0*/  FMUL R21, R21, 1.4426950216293334961 ;  /* 0x3fb8aa3b15157820 */ /* 0x000fe20000400000 */
[----:B------:R-:W-:Y:S02]  /*0ef0*/  STS [R32+0x180], R13 ;  /* 0x0001800d20007388 */ /* 0x000fe40000000800 */
[----:B------:R-:W-:Y:S01]  /*0f00*/  LEA R9, R9, R16, 0x9 ;  /* 0x0000001009097211 */ /* 0x000fe200078e48ff */
[----:B---3--:R-:W-:Y:S01]  /*0f10*/  FMUL R20, R8, R15 ;  /* 0x0000000f08147220 */ /* 0x008fe20000400000 */
[----:B------:R-:W-:-:S03]  /*0f20*/  FSEL R15, R27, 1, P1 ;  /* 0x3f8000001b0f7808 */ /* 0x000fc60000800000 */
[----:B------:R-:W-:Y:S01]  /*0f30*/  IMAD.WIDE R8, R9, 0x4, R36 ;  /* 0x0000000409087825 */ /* 0x000fe200078e0224 */
[----:B------:R1:W-:Y:S03]  /*0f40*/  STS [R30+0x280], R11 ;  /* 0x0002800b1e007388 */ /* 0x0003e60000000800 */
[----:B0-----:R-:W-:Y:S01]  /*0f50*/  FMUL R15, R10, R15 ;  /* 0x0000000f0a0f7220 */ /* 0x001fe20000400000 */
[----:B------:R-:W-:Y:S01]  /*0f60*/  FSETP.GEU.AND P0, PT, R21, -126, PT ;  /* 0xc2fc00001500780b */ /* 0x000fe20003f0e000 */
[----:B-1----:R-:W3:-:S12]  /*0f70*/  LDG.E.EL.128 R8, desc[UR6][R8.64] ;  /* 0x0000000608087981 */ /* 0x002ed8000c2e1d00 */
[----:B------:R-:W-:-:S04]  /*0f80*/  @!P0 FMUL R21, R21, 0.5 ;  /* 0x3f00000015158820 */ /* 0x000fc80000400000 */
[----:B------:R-:W0:Y:S01]  /*0f90*/  MUFU.EX2 R14, R21 ;  /* 0x00000015000e7308 */ /* 0x000e220000000800 */
[----:B------:R-:W-:Y:S02]  /*0fa0*/  LOP3.LUT R13, R17, 0x30, R18, 0xfe, !PT ;  /* 0x00000030110d7812 */ /* 0x000fe400078efe12 */
[----:B------:R-:W-:Y:S02]  /*0fb0*/  LOP3.LUT R17, R17, R18, RZ, 0xfc, !PT ;  /* 0x0000001211117212 */ /* 0x000fe400078efcff */
[----:B------:R-:W-:Y:S01]  /*0fc0*/  LEA R13, R13, R16, 0x9 ;  /* 0x000000100d0d7211 */ /* 0x000fe200078e48ff */
[----:B0-----:R-:W-:-:S04]  /*0fd0*/  @!P0 FMUL R14, R14, R14 ;  /* 0x0000000e0e0e8220 */ /* 0x001fc80000400000 */
[----:B------:R-:W-:Y:S01]  /*0fe0*/  FADD R18, R14, 1 ;  /* 0x3f8000000e127421 */ /* 0x000fe20000000000 */
[----:B------:R-:W-:-:S04]  /*0ff0*/  IMAD.WIDE R12, R13, 0x4, R36 ;  /* 0x000000040d0c7825 */ /* 0x000fc800078e0224 */
[----:B------:R-:W-:Y:S01]  /*1000*/  FSETP.GT.AND P0, PT, R18, 8.50705917302346158658e+37, PT ;  /* 0x7e8000001200780b */ /* 0x000fe20003f04000 */
[----:B------:R-:W-:Y:S01]  /*1010*/  STS [R35+0x380], R20 ;  /* 0x0003801423007388 */ /* 0x000fe20000000800 */
[----:B------:R-:W-:-:S03]  /*1020*/  IMAD R17, R17, 0x200, R16 ;  /* 0x0000020011117824 */ /* 0x000fc600078e0210 */
[----:B------:R0:W-:Y:S01]  /*1030*/  STS [R19+0xc0], R15 ;  /* 0x0000c00f13007388 */ /* 0x0001e20000000800 */
[----:B------:R-:W-:-:S03]  /*1040*/  IMAD.WIDE R16, R17, 0x4, R36 ;  /* 0x0000000411107825 */ /* 0x000fc600078e0224 */
[----:B0-----:R-:W4:Y:S04]  /*1050*/  LDG.E.EL.128 R12, desc[UR6][R12.64] ;  /* 0x000000060c0c7981 */ /* 0x001f28000c2e1d00 */
[----:B------:R-:W-:-:S04]  /*1060*/  @P0 FMUL R18, R18, 0.25 ;  /* 0x3e80000012120820 */ /* 0x000fc80000400000 */
[----:B------:R0:W1:Y:S02]  /*1070*/  MUFU.RCP R21, R18 ;  /* 0x0000001200157308 */ /* 0x0000640000001000 */
[----:B0-----:R-:W5:Y:S01]  /*1080*/  LDG.E.EL.128 R16, desc[UR6][R16.64] ;  /* 0x0000000610107981 */ /* 0x001f62000c2e1d00 */
[----:B------:R-:W-:Y:S01]  /*1090*/  FADD R22, RZ, -R22 ;  /* 0x80000016ff167221 */ /* 0x000fe20000000000 */
[----:B------:R-:W-:-:S03]  /*10a0*/  FADD R23, RZ, -R23 ;  /* 0x80000017ff177221 */ /* 0x000fc60000000000 */
[----:B------:R-:W-:Y:S01]  /*10b0*/  FMUL R22, R22, 1.4426950216293334961 ;  /* 0x3fb8aa3b16167820 */ /* 0x000fe20000400000 */
[----:B------:R-:W-:Y:S01]  /*10c0*/  FMUL R23, R23, 1.4426950216293334961 ;  /* 0x3fb8aa3b17177820 */ /* 0x000fe20000400000 */
[----:B------:R-:W-:-:S03]  /*10d0*/  FSEL R20, R27, 1, P0 ;  /* 0x3f8000001b147808 */ /* 0x000fc60000000000 */
[----:B------:R-:W-:Y:S02]  /*10e0*/  FSETP.GEU.AND P0, PT, R22, -126, PT ;  /* 0xc2fc00001600780b */ /* 0x000fe40003f0e000 */
[----:B------:R-:W-:Y:S01]  /*10f0*/  FSETP.GEU.AND P1, PT, R23, -126, PT ;  /* 0xc2fc00001700780b */ /* 0x000fe20003f2e000 */
[----:B-1----:R-:W-:-:S10]  /*1100*/  FMUL R21, R21, R20 ;  /* 0x0000001415157220 */ /* 0x002fd40000400000 */
[----:B------:R-:W-:Y:S02]  /*1110*/  @!P0 FMUL R22, R22, 0.5 ;  /* 0x3f00000016168820 */ /* 0x000fe40000400000 */
[----:B------:R-:W-:Y:S02]  /*1120*/  @!P1 FMUL R23, R23, 0.5 ;  /* 0x3f00000017179820 */ /* 0x000fe40000400000 */
[----:B------:R-:W0:Y:S08]  /*1130*/  MUFU.EX2 R20, R22 ;  /* 0x0000001600147308 */ /* 0x000e300000000800 */
[----:B------:R-:W1:Y:S01]  /*1140*/  MUFU.EX2 R36, R23 ;  /* 0x0000001700247308 */ /* 0x000e620000000800 */
[----:B0-----:R-:W-:-:S04]  /*1150*/  @!P0 FMUL R20, R20, R20 ;  /* 0x0000001414148220 */ /* 0x001fc80000400000 */
[----:B------:R-:W-:Y:S01]  /*1160*/  FADD R20, R20, 1 ;  /* 0x3f80000014147421 */ /* 0x000fe20000000000 */
[----:B-1----:R-:W-:-:S04]  /*1170*/  @!P1 FMUL R36, R36, R36 ;  /* 0x0000002424249220 */ /* 0x002fc80000400000 */
[----:B------:R-:W-:Y:S01]  /*1180*/  FSETP.GT.AND P0, PT, R20, 8.50705917302346158658e+37, PT ;  /* 0x7e8000001400780b */ /* 0x000fe20003f04000 */
[----:B------:R-:W-:-:S05]  /*1190*/  FADD R36, R36, 1 ;  /* 0x3f80000024247421 */ /* 0x000fca0000000000 */
[----:B------:R-:W-:-:S07]  /*11a0*/  FSETP.GT.AND P1, PT, R36, 8.50705917302346158658e+37, PT ;  /* 0x7e8000002400780b */ /* 0x000fce0003f24000 */
[----:B------:R-:W-:-:S04]  /*11b0*/  @P0 FMUL R20, R20, 0.25 ;  /* 0x3e80000014140820 */ /* 0x000fc80000400000 */
[----:B------:R-:W0:Y:S02]  /*11c0*/  MUFU.RCP R37, R20 ;  /* 0x0000001400257308 */ /* 0x000e240000001000 */
[----:B------:R-:W-:-:S06]  /*11d0*/  @P1 FMUL R36, R36, 0.25 ;  /* 0x3e80000024241820 */ /* 0x000fcc0000400000 */
[----:B------:R-:W1:Y:S01]  /*11e0*/  MUFU.RCP R20, R36 ;  /* 0x0000002400147308 */ /* 0x000e620000001000 */
[C---:B------:R-:W-:Y:S02]  /*11f0*/  FSEL R22, R27.reuse, 1, P0 ;  /* 0x3f8000001b167808 */ /* 0x040fe40000000000 */
[----:B------:R-:W-:Y:S01]  /*1200*/  FSEL R27, R27, 1, P1 ;  /* 0x3f8000001b1b7808 */ /* 0x000fe20000800000 */
[----:B------:R1:W-:Y:S02]  /*1210*/  STS [R32+0x1c0], R21 ;  /* 0x0001c01520007388 */ /* 0x0003e40000000800 */
[----:B0-----:R-:W-:Y:S02]  /*1220*/  FMUL R37, R37, R22 ;  /* 0x0000001625257220 */ /* 0x001fe40000400000 */
[----:B-1----:R-:W-:-:S03]  /*1230*/  FMUL R32, R20, R27 ;  /* 0x0000001b14207220 */ /* 0x002fc60000400000 */
[----:B------:R-:W-:Y:S01]  /*1240*/  STS [R30+0x2c0], R37 ;  /* 0x0002c0251e007388 */ /* 0x000fe20000000800 */
[----:B------:R-:W-:-:S03]  /*1250*/  LOP3.LUT R34, R34, 0x3fc, RZ, 0xc0, !PT ;  /* 0x000003fc22227812 */ /* 0x000fc600078ec0ff */
[----:B------:R0:W-:Y:S01]  /*1260*/  STS [R35+0x3c0], R32 ;  /* 0x0003c02023007388 */ /* 0x0001e20000000800 */
[----:B------:R-:W-:-:S04]  /*1270*/  LOP3.LUT R21, R34, 0x400, RZ, 0xfc, !PT ;  /* 0x0000040022157812 */ /* 0x000fc800078efcff */
[----:B------:R-:W-:-:S04]  /*1280*/  SHF.R.U32.HI R21, RZ, 0x6, R21 ;  /* 0x00000006ff157819 */ /* 0x000fc80000011615 */
[----:B------:R-:W-:-:S04]  /*1290*/  LEA R21, R21, UR4, 0x4 ;  /* 0x0000000415157c11 */ /* 0x000fc8000f8e20ff */
[C---:B------:R-:W-:Y:S01]  /*12a0*/  LEA R21, R34.reuse, R21, 0x2 ;  /* 0x0000001522157211 */ /* 0x040fe200078e10ff */
[----:B------:R-:W-:Y:S01]  /*12b0*/  BAR.SYNC.DEFER_BLOCKING 0x0 ;  /* 0x0000000000007b1d */ /* 0x000fe20000010000 */
[----:B------:R-:W-:-:S04]  /*12c0*/  LOP3.LUT R27, R34, 0x800, RZ, 0xfc, !PT ;  /* 0x00000800221b7812 */ /* 0x000fc800078efcff */
[----:B------:R-:W-:Y:S01]  /*12d0*/  SHF.R.U32.HI R27, RZ, 0x6, R27 ;  /* 0x00000006ff1b7819 */ /* 0x000fe2000001161b */
[----:B------:R-:W2:Y:S03]  /*12e0*/  LDS.128 R20, [R21+0x1000] ;  /* 0x0010000015147984 */ /* 0x000ea60000000c00 */
[----:B------:R-:W-:Y:S02]  /*12f0*/  LEA R27, R27, UR4, 0x4 ;  /* 0x000000041b1b7c11 */ /* 0x000fe4000f8e20ff */
[----:B------:R-:W-:Y:S02]  /*1300*/  LEA.HI R26, R26, UR4, RZ, 0x1c ;  /* 0x000000041a1a7c11 */ /* 0x000fe4000f8fe0ff */
[----:B------:R-:W-:Y:S02]  /*1310*/  LEA R25, R25, UR4, 0x2 ;  /* 0x0000000419197c11 */ /* 0x000fe4000f8e10ff */
[----:B------:R-:W-:-:S02]  /*1320*/  LEA R24, R24, UR4, 0x2 ;  /* 0x0000000418187c11 */ /* 0x000fc4000f8e10ff */
[----:B------:R-:W-:Y:S02]  /*1330*/  LEA R27, R34, R27, 0x2 ;  /* 0x0000001b221b7211 */ /* 0x000fe400078e10ff */
[----:B------:R-:W-:Y:S02]  /*1340*/  LEA R36, R28, UR4, 0x2 ;  /* 0x000000041c247c11 */ /* 0x000fe4000f8e10ff */
[C---:B0-----:R-:W-:Y:S02]  /*1350*/  LEA R32, R2.reuse, R26, 0x2 ;  /* 0x0000001a02207211 */ /* 0x041fe400078e10ff */
[C---:B------:R-:W-:Y:S02]  /*1360*/  LEA R30, R2.reuse, R25, 0x2 ;  /* 0x00000019021e7211 */ /* 0x040fe400078e10ff */
[----:B------:R-:W-:Y:S02]  /*1370*/  LEA R28, R2, R24, 0x2 ;  /* 0x00000018021c7211 */ /* 0x000fe400078e10ff */
[----:B------:R-:W3:Y:S01]  /*1380*/  LDS.128 R24, [R27+0x2000] ;  /* 0x002000001b187984 */ /* 0x000ee20000000c00 */
[----:B--2---:R-:W-:-:S02]  /*1390*/  FMUL R35, R4, R20 ;  /* 0x0000001404237220 */ /* 0x004fc40000400000 */
[----:B------:R-:W0:Y:S01]  /*13a0*/  S2R R20, SR_TID.X ;  /* 0x0000000000147919 */ /* 0x000e220000002100 */
[----:B------:R-:W-:Y:S01]  /*13b0*/  LOP3.LUT R4, R34, 0xc00, RZ, 0xfc, !PT ;  /* 0x00000c0022047812 */ /* 0x000fe200078efcff */
[----:B------:R-:W-:-:S03]  /*13c0*/  FMUL R21, R5, R21 ;  /* 0x0000001505157220 */ /* 0x000fc60000400000 */
[----:B------:R-:W-:-:S04]  /*13d0*/  SHF.R.U32.HI R4, RZ, 0x6, R4 ;  /* 0x00000006ff047819 */ /* 0x000fc80000011604 */
[----:B------:R-:W-:-:S04]  /*13e0*/  LEA R5, R4, UR4, 0x4 ;  /* 0x0000000404057c11 */ /* 0x000fc8000f8e20ff */
[----:B------:R-:W-:Y:S01]  /*13f0*/  LEA R5, R34, R5, 0x2 ;  /* 0x0000000522057211 */ /* 0x000fe200078e10ff */
[----:B---3--:R-:W-:Y:S01]  /*1400*/  FMUL R24, R8, R24 ;  /* 0x0000001808187220 */ /* 0x008fe20000400000 */
[----:B------:R-:W-:Y:S01]  /*1410*/  FMUL R25, R9, R25 ;  /* 0x0000001909197220 */ /* 0x000fe20000400000 */
[----:B------:R-:W-:Y:S01]  /*1420*/  FMUL R37, R6, R22 ;  /* 0x0000001606257220 */ /* 0x000fe20000400000 */
[----:B------:R-:W-:Y:S02]  /*1430*/  FMUL R23, R7, R23 ;  /* 0x0000001707177220 */ /* 0x000fe40000400000 */
[----:B------:R-:W4:Y:S01]  /*1440*/  LDS.128 R4, [R5+0x3000] ;  /* 0x0030000005047984 */ /* 0x000f220000000c00 */
[----:B0-----:R-:W-:-:S04]  /*1450*/  SHF.L.U32 R8, R20, 0x2, RZ ;  /* 0x0000000214087819 */ /* 0x001fc800000006ff */
[----:B------:R-:W-:Y:S02]  /*1460*/  SHF.R.U32.HI R8, RZ, 0x6, R8 ;  /* 0x00000006ff087819 */ /* 0x000fe40000011608 */
[----:B------:R-:W-:Y:S02]  /*1470*/  LOP3.LUT R9, R20, 0xff, RZ, 0xc0, !PT ;  /* 0x000000ff14097812 */ /* 0x000fe400078ec0ff */
[----:B------:R-:W-:-:S04]  /*1480*/  SGXT.U32 R20, R8, 0x4 ;  /* 0x000000040814781a */ /* 0x000fc80000000000 */
[----:B------:R-:W-:-:S04]  /*1490*/  IADD3 R9, R20, R9, RZ ;  /* 0x0000000914097210 */ /* 0x000fc80007ffe0ff */
[----:B------:R-:W-:Y:S01]  /*14a0*/  LEA R9, R9, UR4, 0x4 ;  /* 0x0000000409097c11 */ /* 0x000fe2000f8e20ff */
[----:B------:R-:W-:Y:S01]  /*14b0*/  FMUL R26, R10, R26 ;  /* 0x0000001a0a1a7220 */ /* 0x000fe20000400000 */
[----:B------:R-:W-:-:S04]  /*14c0*/  FMUL R27, R11, R27 ;  /* 0x0000001b0b1b7220 */ /* 0x000fc80000400000 */
[----:B------:R-:W5:Y:S01]  /*14d0*/  LDS.128 R8, [R9] ;  /* 0x0000000009087984 */ /* 0x000f620000000c00 */
[----:B------:R-:W-:Y:S02]  /*14e0*/  IMAD R2, R2, 0x4, R36 ;  /* 0x0000000402027824 */ /* 0x000fe400078e0224 */
[----:B----4-:R-:W-:Y:S01]  /*14f0*/  FMUL R14, R14, R6 ;  /* 0x000000060e0e7220 */ /* 0x010fe20000400000 */
[----:B------:R-:W-:Y:S01]  /*1500*/  FMUL R13, R13, R5 ;  /* 0x000000050d0d7220 */ /* 0x000fe20000400000 */
[C---:B------:R-:W-:Y:S02]  /*1510*/  LOP3.LUT R6, R34.reuse, 0x400, RZ, 0xfc, !PT ;  /* 0x0000040022067812 */ /* 0x040fe400078efcff */
[----:B------:R-:W-:Y:S01]  /*1520*/  LOP3.LUT R5, R34, 0xc00, RZ, 0xfc, !PT ;  /* 0x00000c0022057812 */ /* 0x000fe200078efcff */
[----:B------:R-:W-:Y:S01]  /*1530*/  FMUL R15, R15, R7 ;  /* 0x000000070f0f7220 */ /* 0x000fe20000400000 */
[----:B------:R-:W-:Y:S02]  /*1540*/  SHF.R.U32.HI R7, RZ, 0x6, R6 ;  /* 0x00000006ff077819 */ /* 0x000fe40000011606 */
[----:B------:R-:W-:-:S02]  /*1550*/  SHF.R.U32.HI R6, RZ, 0x6, R5 ;  /* 0x00000006ff067819 */ /* 0x000fc40000011605 */
[----:B------:R-:W-:Y:S02]  /*1560*/  LEA R5, R20, UR4, 0x2 ;  /* 0x0000000414057c11 */ /* 0x000fe4000f8e10ff */
[----:B------:R-:W-:Y:S02]  /*1570*/  LEA R7, R7, UR4, 0x2 ;  /* 0x0000000407077c11 */ /* 0x000fe4000f8e10ff */
[C---:B------:R-:W-:Y:S02]  /*1580*/  LEA R36, R34.reuse, R5, 0x2 ;  /* 0x0000000522247211 */ /* 0x040fe400078e10ff */
[----:B------:R-:W-:Y:S01]  /*1590*/  LEA R22, R34, R7, 0x2 ;  /* 0x0000000722167211 */ /* 0x000fe200078e10ff */
[----:B-----5:R-:W-:Y:S01]  /*15a0*/  FMUL R5, R16, R8 ;  /* 0x0000000810057220 */ /* 0x020fe20000400000 */
[----:B------:R-:W-:Y:S01]  /*15b0*/  BAR.SYNC.DEFER_BLOCKING 0x0 ;  /* 0x0000000000007b1d */ /* 0x000fe20000010000 */
[----:B------:R-:W-:Y:S01]  /*15c0*/  FMUL R9, R17, R9 ;  /* 0x0000000911097220 */ /* 0x000fe20000400000 */
[----:B------:R-:W-:Y:S01]  /*15d0*/  FMUL R7, R18, R10 ;  /* 0x0000000a12077220 */ /* 0x000fe20000400000 */
[----:B------:R-:W-:Y:S01]  /*15e0*/  FMUL R11, R19, R11 ;  /* 0x0000000b130b7220 */ /* 0x000fe20000400000 */
[----:B------:R-:W-:-:S02]  /*15f0*/  FMUL R12, R12, R4 ;  /* 0x000000040c0c7220 */ /* 0x000fc40000400000 */
[----:B------:R-:W-:Y:S04]  /*1600*/  STS [R32], R5 ;  /* 0x0000000520007388 */ /* 0x000fe80000000800 */
[----:B------:R-:W-:Y:S04]  /*1610*/  STS [R30+0x100], R9 ;  /* 0x000100091e007388 */ /* 0x000fe80000000800 */
[----:B------:R-:W-:Y:S04]  /*1620*/  STS [R28+0x200], R7 ;  /* 0x000200071c007388 */ /* 0x000fe80000000800 */
[----:B------:R-:W-:Y:S04]  /*1630*/  STS [R2+0x300], R11 ;  /* 0x0003000b02007388 */ /* 0x000fe80000000800 */
[----:B------:R-:W-:Y:S04]  /*1640*/  STS [R32+0x40], R35 ;  /* 0x0000402320007388 */ /* 0x000fe80000000800 */
[----:B------:R-:W-:Y:S04]  /*1650*/  STS [R30+0x140], R21 ;  /* 0x000140151e007388 */ /* 0x000fe80000000800 */
[----:B------:R-:W-:Y:S04]  /*1660*/  STS [R28+0x240], R37 ;  /* 0x000240251c007388 */ /* 0x000fe80000000800 */
[----:B------:R-:W-:Y:S04]  /*1670*/  STS [R2+0x340], R23 ;  /* 0x0003401702007388 */ /* 0x000fe80000000800 */
[----:B------:R-:W-:Y:S04]  /*1680*/  STS [R32+0x80], R24 ;  /* 0x0000801820007388 */ /* 0x000fe80000000800 */
[----:B------:R0:W-:Y:S04]  /*1690*/  STS [R30+0x180], R25 ;  /* 0x000180191e007388 */ /* 0x0001e80000000800 */
[----:B------:R-:W-:Y:S04]  /*16a0*/  STS [R28+0x280], R26 ;  /* 0x0002801a1c007388 */ /* 0x000fe80000000800 */
[----:B------:R-:W-:Y:S01]  /*16b0*/  STS [R2+0x380], R27 ;  /* 0x0003801b02007388 */ /* 0x000fe20000000800 */
[----:B------:R-:W-:Y:S01]  /*16c0*/  LOP3.LUT R4, R34, 0x800, RZ, 0xfc, !PT ;  /* 0x0000080022047812 */ /* 0x000fe200078efcff */
[----:B0-----:R-:W0:Y:S02]  /*16d0*/  LDC.64 R24, c[0x0][0x220] ;  /* 0x00008800ff187b82 */ /* 0x001e240000000a00 */
[----:B------:R-:W-:Y:S04]  /*16e0*/  STS [R32+0xc0], R12 ;  /* 0x0000c00c20007388 */ /* 0x000fe80000000800 */
[----:B------:R-:W-:Y:S04]  /*16f0*/  STS [R30+0x1c0], R13 ;  /* 0x0001c00d1e007388 */ /* 0x000fe80000000800 */
[----:B------:R-:W-:Y:S04]  /*1700*/  STS [R28+0x2c0], R14 ;  /* 0x0002c00e1c007388 */ /* 0x000fe80000000800 */
[----:B------:R0:W-:Y:S01]  /*1710*/  STS [R2+0x3c0], R15 ;  /* 0x0003c00f02007388 */ /* 0x0001e20000000800 */
[----:B------:R-:W-:Y:S01]  /*1720*/  BAR.SYNC.DEFER_BLOCKING 0x0 ;  /* 0x0000000000007b1d */ /* 0x000fe20000010000 */
[----:B------:R-:W-:-:S04]  /*1730*/  SHF.R.U32.HI R4, RZ, 0x6, R4 ;  /* 0x00000006ff047819 */ /* 0x000fc80000011604 */
[----:B------:R-:W-:Y:S02]  /*1740*/  LEA R20, R4, UR4, 0x2 ;  /* 0x0000000404147c11 */ /* 0x000fe4000f8e10ff */
[----:B------:R-:W-:-:S03]  /*1750*/  LEA R4, R6, UR4, 0x2 ;  /* 0x0000000406047c11 */ /* 0x000fc6000f8e10ff */
[C---:B------:R-:W-:Y:S01]  /*1760*/  IMAD R20, R34.reuse, 0x4, R20 ;  /* 0x0000000422147824 */ /* 0x040fe200078e0214 */
[----:B------:R-:W-:Y:S02]  /*1770*/  LEA R34, R34, R4, 0x2 ;  /* 0x0000000422227211 */ /* 0x000fe400078e10ff */
[----:B------:R-:W-:Y:S04]  /*1780*/  LDS R4, [R36] ;  /* 0x0000000024047984 */ /* 0x000fe80000000800 */
[----:B------:R-:W-:Y:S04]  /*1790*/  LDS R5, [R36+0x4] ;  /* 0x0000040024057984 */ /* 0x000fe80000000800 */
[----:B------:R-:W-:Y:S04]  /*17a0*/  LDS R6, [R36+0x8] ;  /* 0x0000080024067984 */ /* 0x000fe80000000800 */
[----:B------:R-:W1:Y:S04]  /*17b0*/  LDS R7, [R36+0xc] ;  /* 0x00000c0024077984 */ /* 0x000e680000000800 */
[----:B------:R-:W-:Y:S04]  /*17c0*/  LDS R8, [R22+0x1000] ;  /* 0x0010000016087984 */ /* 0x000fe80000000800 */
[----:B------:R-:W-:Y:S04]  /*17d0*/  LDS R9, [R22+0x1004] ;  /* 0x0010040016097984 */ /* 0x000fe80000000800 */
[----:B------:R-:W-:Y:S04]  /*17e0*/  LDS R10, [R22+0x1008] ;  /* 0x00100800160a7984 */ /* 0x000fe80000000800 */
[----:B------:R-:W2:Y:S04]  /*17f0*/  LDS R11, [R22+0x100c] ;  /* 0x00100c00160b7984 */ /* 0x000ea80000000800 */
[----:B------:R-:W-:Y:S04]  /*1800*/  LDS R12, [R20+0x2000] ;  /* 0x00200000140c7984 */ /* 0x000fe80000000800 */
[----:B------:R-:W-:Y:S04]  /*1810*/  LDS R13, [R20+0x2004] ;  /* 0x00200400140d7984 */ /* 0x000fe80000000800 */
[----:B------:R-:W-:Y:S04]  /*1820*/  LDS R14, [R20+0x2008] ;  /* 0x00200800140e7984 */ /* 0x000fe80000000800 */
[----:B------:R3:W4:Y:S04]  /*1830*/  LDS R15, [R20+0x200c] ;  /* 0x00200c00140f7984 */ /* 0x0007280000000800 */
[----:B------:R-:W-:Y:S04]  /*1840*/  LDS R16, [R34+0x3000] ;  /* 0x0030000022107984 */ /* 0x000fe80000000800 */
[----:B------:R-:W-:Y:S04]  /*1850*/  LDS R17, [R34+0x3004] ;  /* 0x0030040022117984 */ /* 0x000fe80000000800 */
[----:B------:R-:W-:Y:S04]  /*1860*/  LDS R18, [R34+0x3008] ;  /* 0x0030080022127984 */ /* 0x000fe80000000800 */
[----:B------:R-:W5:Y:S01]  /*1870*/  LDS R19, [R34+0x300c] ;  /* 0x00300c0022137984 */ /* 0x000f620000000800 */
[----:B------:R-:W-:-:S02]  /*1880*/  LEA R33, R33, R0, 0xc ;  /* 0x0000000021217211 */ /* 0x000fc400078e60ff */
[-C--:B------:R-:W-:Y:S02]  /*1890*/  LEA R21, R3, R0.reuse, 0xc ;  /* 0x0000000003157211 */ /* 0x080fe400078e60ff */
[-C--:B------:R-:W-:Y:S02]  /*18a0*/  LEA R23, R29, R0.reuse, 0xc ;  /* 0x000000001d177211 */ /* 0x080fe400078e60ff */
[----:B------:R-:W-:Y:S01]  /*18b0*/  LEA R31, R31, R0, 0xc ;  /* 0x000000001f1f7211 */ /* 0x000fe200078e60ff */
[----:B0-----:R-:W-:-:S04]  /*18c0*/  IMAD.WIDE R2, R33, 0x4, R24 ;  /* 0x0000000421027825 */ /* 0x001fc800078e0218 */
[--C-:B---3--:R-:W-:Y:S01]  /*18d0*/  IMAD.WIDE R20, R21, 0x4, R24.reuse ;  /* 0x0000000415147825 */ /* 0x108fe200078e0218 */
[----:B-1----:R-:W-:Y:S03]  /*18e0*/  STG.E.128 desc[UR6][R2.64], R4 ;  /* 0x0000000402007986 */ /* 0x002fe6000c101d06 */
[--C-:B------:R-:W-:Y:S01]  /*18f0*/  IMAD.WIDE R22, R23, 0x4, R24.reuse ;  /* 0x0000000417167825 */ /* 0x100fe200078e0218 */
[----:B--2---:R-:W-:Y:S03]  /*1900*/  STG.E.128 desc[UR6][R20.64], R8 ;  /* 0x0000000814007986 */ /* 0x004fe6000c101d06 */
[----:B------:R-:W-:Y:S01]  /*1910*/  IMAD.WIDE R24, R31, 0x4, R24 ;  /* 0x000000041f187825 */ /* 0x000fe200078e0218 */
[----:B----4-:R-:W-:Y:S04]  /*1920*/  STG.E.128 desc[UR6][R22.64], R12 ;  /* 0x0000000c16007986 */ /* 0x010fe8000c101d06 */
[----:B-----5:R-:W-:Y:S01]  /*1930*/  STG.E.128 desc[UR6][R24.64], R16 ;  /* 0x0000001018007986 */ /* 0x020fe2000c101d06 */
[----:B------:R-:W-:Y:S05]  /*1940*/  EXIT ;  /* 0x000000000000794d */ /* 0x000fea0003800000 */
.L_x_0:
[----:B------:R-:W-:-:S00]  /*1950*/  BRA `(.L_x_0) ;  /* 0xfffffffc00fc7947 */ /* 0x000fc0000383ffff */
[----:B------:R-:W-:-:S00]  /*1960*/  NOP ;  /* 0x0000000000007918 */ /* 0x000fc00000000000 */
        /* <DEDUP_REMOVED lines=9> */
.L_x_1:


//--------------------- .nv.shared.triton_poi_fused_mul_sigmoid_8 --------------------------
	.section	.nv.shared.triton_poi_fused_mul_sigmoid_8,"aw",@nobits
	.sectionflags	@""
	.align	16
	.zero		1024


//--------------------- .nv.constant0.triton_poi_fused_mul_sigmoid_8 --------------------------
	.section	.nv.constant0.triton_poi_fused_mul_sigmoid_8,"a",@progbits
	.sectionflags	@""
	.align	4
.nv.constant0.triton_poi_fused_mul_sigmoid_8:
	.zero		560
